//
// Generated by NVIDIA NVVM Compiler
//
// Compiler Build ID: CL-36424714
// Cuda compilation tools, release 13.0, V13.0.88
// Based on NVVM 20.0.0
//

.version 9.0
.target sm_100
.address_size 64

	// .globl	histoKernel
// _ZZ11histoKernelE4temp has been demoted

.visible .entry histoKernel(
	.param .u64 .ptr .align 1 histoKernel_param_0,
	.param .u64 histoKernel_param_1,
	.param .u64 .ptr .align 1 histoKernel_param_2
)
{
	.reg .pred 	%p<3>;
	.reg .b16 	%rs<2>;
	.reg .b32 	%r<20>;
	.reg .b64 	%rd<13>;
	// demoted variable
	.shared .align 4 .b8 _ZZ11histoKernelE4temp[1024];
	ld.param.u64 	%rd5, [histoKernel_param_0];
	ld.param.u64 	%rd6, [histoKernel_param_1];
	ld.param.u64 	%rd7, [histoKernel_param_2];
	mov.u32 	%r1, %tid.x;
	shl.b32 	%r8, %r1, 2;
	mov.u32 	%r9, _ZZ11histoKernelE4temp;
	add.s32 	%r2, %r9, %r8;
	mov.b32 	%r10, 0;
	st.shared.u32 	[%r2], %r10;
	bar.sync 	0;
	mov.u32 	%r11, %ctaid.x;
	mov.u32 	%r3, %ntid.x;
	mad.lo.s32 	%r19, %r11, %r3, %r1;
	cvt.s64.s32 	%rd12, %r19;
	setp.le.s64 	%p1, %rd6, %rd12;
	@%p1 bra 	$L__BB0_3;
	mov.u32 	%r12, %nctaid.x;
	mul.lo.s32 	%r5, %r3, %r12;
	cvta.to.global.u64 	%rd2, %rd5;
$L__BB0_2:
	add.s64 	%rd8, %rd2, %rd12;
	ld.global.u8 	%rs1, [%rd8];
	mul.wide.u16 	%r13, %rs1, 4;
	add.s32 	%r15, %r9, %r13;
	atom.shared.add.u32 	%r16, [%r15], 1;
	add.s32 	%r19, %r19, %r5;
	cvt.s64.s32 	%rd12, %r19;
	setp.gt.s64 	%p2, %rd6, %rd12;
	@%p2 bra 	$L__BB0_2;
$L__BB0_3:
	cvta.to.global.u64 	%rd9, %rd7;
	bar.sync 	0;
	mul.wide.u32 	%rd10, %r1, 4;
	add.s64 	%rd11, %rd9, %rd10;
	ld.shared.u32 	%r17, [%r2];
	atom.global.add.u32 	%r18, [%rd11], %r17;
	ret;

}


// ===== COMPILED SASS (sm_100) =====

	.target	sm_100

	.elftype	@"ET_EXEC"


//--------------------- .note.nv.tkinfo           --------------------------
	.section	.note.nv.tkinfo,"",@"SHT_NOTE"
	.sectionflags	@"SHF_NOTE_NV_TKINFO"
	.tkinfo
        /*0018*/ 	.word	0x00000002
        /*0030*/ 	.string	""
        /*0030*/ 	.string	"ptxas"
        /*0030*/ 	.string	"Cuda compilation tools, release 13.0, V13.0.88"
        /*0030*/ 	.string	"Build cuda_13.0.r13.0/compiler.36424714_0"
        /*0030*/ 	.string	"-arch sm_100 -m 64 "



//--------------------- .note.nv.cuinfo           --------------------------
	.section	.note.nv.cuinfo,"",@"SHT_NOTE"
	.sectionflags	@"SHF_NOTE_NV_CUINFO"
        /*0018*/ 	.short	0x0002
        /*001a*/ 	.short	0x0064
        /*001c*/ 	.short	0x0082
	.zero		2


//--------------------- .nv.info                  --------------------------
	.section	.nv.info,"",@"SHT_CUDA_INFO"
	.align	4


	//----- nvinfo : EIATTR_REGCOUNT
	.align		4
        /*0000*/ 	.byte	0x04, 0x2f
        /*0002*/ 	.short	(.L_1 - .L_0)
	.align		4
.L_0:
        /*0004*/ 	.word	index@(histoKernel)
        /*0008*/ 	.word	0x0000000a


	//----- nvinfo : EIATTR_FRAME_SIZE
	.align		4
.L_1:
        /*000c*/ 	.byte	0x04, 0x11
        /*000e*/ 	.short	(.L_3 - .L_2)
	.align		4
.L_2:
        /*0010*/ 	.word	index@(histoKernel)
        /*0014*/ 	.word	0x00000000


	//----- nvinfo : EIATTR_MIN_STACK_SIZE
	.align		4
.L_3:
        /*0018*/ 	.byte	0x04, 0x12
        /*001a*/ 	.short	(.L_5 - .L_4)
	.align		4
.L_4:
        /*001c*/ 	.word	index@(histoKernel)
        /*0020*/ 	.word	0x00000000
.L_5:


//--------------------- .nv.compat                --------------------------
	.section	.nv.compat,"",@"SHT_CUDA_COMPAT_INFO"
	.align	4
        /*0000*/ 	.byte	0x02, 0x09, 0x00, 0x00, 0x02, 0x02, 0x01, 0x00, 0x02, 0x05, 0x05, 0x00, 0x03, 0x07, 0x01, 0x01
        /*0010*/ 	.byte	0x02, 0x03, 0x00, 0x00, 0x02, 0x06, 0x01, 0x00, 0x04, 0x0b, 0x08, 0x00, 0x09, 0x00, 0x00, 0x00
        /*0020*/ 	.byte	0x00, 0x00, 0x00, 0x00


//--------------------- .nv.info.histoKernel      --------------------------
	.section	.nv.info.histoKernel,"",@"SHT_CUDA_INFO"
	.sectionflags	@""
	.align	4


	//----- nvinfo : EIATTR_CUDA_API_VERSION
	.align		4
        /*0000*/ 	.byte	0x04, 0x37
        /*0002*/ 	.short	(.L_7 - .L_6)
.L_6:
        /*0004*/ 	.word	0x00000082


	//----- nvinfo : EIATTR_KPARAM_INFO
	.align		4
.L_7:
        /*0008*/ 	.byte	0x04, 0x17
        /*000a*/ 	.short	(.L_9 - .L_8)
.L_8:
        /*000c*/ 	.word	0x00000000
        /*0010*/ 	.short	0x0002
        /*0012*/ 	.short	0x0010
        /*0014*/ 	.byte	0x00, 0xf5, 0x21, 0x00


	//----- nvinfo : EIATTR_KPARAM_INFO
	.align		4
.L_9:
        /*0018*/ 	.byte	0x04, 0x17
        /*001a*/ 	.short	(.L_11 - .L_10)
.L_10:
        /*001c*/ 	.word	0x00000000
        /*0020*/ 	.short	0x0001
        /*0022*/ 	.short	0x0008
        /*0024*/ 	.byte	0x00, 0xf0, 0x21, 0x00


	//----- nvinfo : EIATTR_KPARAM_INFO
	.align		4
.L_11:
        /*0028*/ 	.byte	0x04, 0x17
        /*002a*/ 	.short	(.L_13 - .L_12)
.L_12:
        /*002c*/ 	.word	0x00000000
        /*0030*/ 	.short	0x0000
        /*0032*/ 	.short	0x0000
        /*0034*/ 	.byte	0x00, 0xf5, 0x21, 0x00


	//----- nvinfo : EIATTR_SPARSE_MMA_MASK
	.align		4
.L_13:
        /*0038*/ 	.byte	0x03, 0x50
        /*003a*/ 	.short	0x0000


	//----- nvinfo : EIATTR_MAXREG_COUNT
	.align		4
        /*003c*/ 	.byte	0x03, 0x1b
        /*003e*/ 	.short	0x00ff


	//----- nvinfo : EIATTR_NUM_BARRIERS
	.align		4
        /*0040*/ 	.byte	0x02, 0x4c
        /*0042*/ 	.byte	0x01
	.zero		1


	//----- nvinfo : EIATTR_MERCURY_ISA_VERSION
	.align		4
        /*0044*/ 	.byte	0x03, 0x5f
        /*0046*/ 	.short	0x0101


	//----- nvinfo : EIATTR_VRC_CTA_INIT_COUNT
	.align		4
        /*0048*/ 	.byte	0x02, 0x4a
	.zero		1
	.zero		1


	//----- nvinfo : EIATTR_EXIT_INSTR_OFFSETS
	.align		4
        /*004c*/ 	.byte	0x04, 0x1c
        /*004e*/ 	.short	(.L_15 - .L_14)


	//   ....[0]....
.L_14:
        /*0050*/ 	.word	0x00000270


	//----- nvinfo : EIATTR_CRS_STACK_SIZE
	.align		4
.L_15:
        /*0054*/ 	.byte	0x04, 0x1e
        /*0056*/ 	.short	(.L_17 - .L_16)
.L_16:
        /*0058*/ 	.word	0x00000000


	//----- nvinfo : EIATTR_CBANK_PARAM_SIZE
	.align		4
.L_17:
        /*005c*/ 	.byte	0x03, 0x19
        /*005e*/ 	.short	0x0018


	//----- nvinfo : EIATTR_PARAM_CBANK
	.align		4
        /*0060*/ 	.byte	0x04, 0x0a
        /*0062*/ 	.short	(.L_19 - .L_18)
	.align		4
.L_18:
        /*0064*/ 	.word	index@(.nv.constant0.histoKernel)
        /*0068*/ 	.short	0x0380
        /*006a*/ 	.short	0x0018


	//----- nvinfo : EIATTR_SW_WAR
	.align		4
.L_19:
        /*006c*/ 	.byte	0x04, 0x36
        /*006e*/ 	.short	(.L_21 - .L_20)
.L_20:
        /*0070*/ 	.word	0x00000008
.L_21:


//--------------------- .nv.callgraph             --------------------------
	.section	.nv.callgraph,"",@"SHT_CUDA_CALLGRAPH"
	.align	4
	.sectionentsize	8
	.align		4
        /*0000*/ 	.word	0x00000000
	.align		4
        /*0004*/ 	.word	0xffffffff
	.align		4
        /*0008*/ 	.word	0x00000000
	.align		4
        /*000c*/ 	.word	0xfffffffe
	.align		4
        /*0010*/ 	.word	0x00000000
	.align		4
        /*0014*/ 	.word	0xfffffffd
	.align		4
        /*0018*/ 	.word	0x00000000
	.align		4
        /*001c*/ 	.word	0xfffffffc


//--------------------- .text.histoKernel         --------------------------
	.section	.text.histoKernel,"ax",@progbits
	.align	128
        .global         histoKernel
        .type           histoKernel,@function
        .size           histoKernel,(.L_x_4 - histoKernel)
        .other          histoKernel,@"STO_CUDA_ENTRY STV_DEFAULT"
histoKernel:
.text.histoKernel:
[----:B------:R-:W-:Y:S01]  /*0000*/  LDC R1, c[0x0][0x37c] ;  /* 0x0000df00ff017b82 */ /* 0x000fe20000000800 */
[----:B------:R-:W0:Y:S07]  /*0010*/  S2R R7, SR_TID.X ;  /* 0x0000000000077919 */ /* 0x000e2e0000002100 */
[----:B------:R-:W0:Y:S01]  /*0020*/  S2UR UR4, SR_CTAID.X ;  /* 0x00000000000479c3 */ /* 0x000e220000002500 */
[----:B------:R-:W1:Y:S01]  /*0030*/  LDCU.64 UR8, c[0x0][0x388] ;  /* 0x00007100ff0877ac */ /* 0x000e620008000a00 */
[----:B------:R-:W-:Y:S01]  /*0040*/  BSSY.RECONVERGENT B0, `(.L_x_0) ;  /* 0x000001d000007945 */ /* 0x000fe20003800200 */
[----:B------:R-:W2:Y:S05]  /*0050*/  LDCU.64 UR6, c[0x0][0x358] ;  /* 0x00006b00ff0677ac */ /* 0x000eaa0008000a00 */
[----:B------:R-:W0:Y:S01]  /*0060*/  LDC R6, c[0x0][0x360] ;  /* 0x0000d800ff067b82 */ /* 0x000e220000000800 */
[----:B------:R-:W3:Y:S07]  /*0070*/  LDCU.64 UR10, c[0x0][0x380] ;  /* 0x00007000ff0a77ac */ /* 0x000eee0008000a00 */
[----:B------:R-:W4:Y:S01]  /*0080*/  S2UR UR5, SR_CgaCtaId ;  /* 0x00000000000579c3 */ /* 0x000f220000008800 */
[----:B0-----:R-:W-:Y:S01]  /*0090*/  IMAD R2, R6, UR4, R7 ;  /* 0x0000000406027c24 */ /* 0x001fe2000f8e0207 */
[----:B------:R-:W-:-:S04]  /*00a0*/  UMOV UR4, 0x400 ;  /* 0x0000040000047882 */ /* 0x000fc80000000000 */
[----:B-1----:R-:W-:Y:S02]  /*00b0*/  ISETP.GE.U32.AND P0, PT, R2, UR8, PT ;  /* 0x0000000802007c0c */ /* 0x002fe4000bf06070 */
[----:B------:R-:W-:Y:S01]  /*00c0*/  SHF.R.S32.HI R3, RZ, 0x1f, R2 ;  /* 0x0000001fff037819 */ /* 0x000fe20000011402 */
[----:B----4-:R-:W-:-:S03]  /*00d0*/  ULEA UR4, UR5, UR4, 0x18 ;  /* 0x0000000405047291 */ /* 0x010fc6000f8ec0ff */
[----:B------:R-:W-:-:S03]  /*00e0*/  ISETP.GE.AND.EX P0, PT, R3, UR9, PT, P0 ;  /* 0x0000000903007c0c */ /* 0x000fc6000bf06300 */
[----:B------:R-:W-:-:S05]  /*00f0*/  LEA R0, R7, UR4, 0x2 ;  /* 0x0000000407007c11 */ /* 0x000fca000f8e10ff */
[----:B------:R0:W-:Y:S01]  /*0100*/  STS [R0], RZ ;  /* 0x000000ff00007388 */ /* 0x0001e20000000800 */
[----:B------:R-:W-:Y:S06]  /*0110*/  BAR.SYNC.DEFER_BLOCKING 0x0 ;  /* 0x0000000000007b1d */ /* 0x000fec0000010000 */
[----:B--23--:R-:W-:Y:S05]  /*0120*/  @P0 BRA `(.L_x_1) ;  /* 0x0000000000380947 */ /* 0x00cfea0003800000 */
[----:B------:R-:W1:Y:S01]  /*0130*/  LDCU UR5, c[0x0][0x370] ;  /* 0x00006e00ff0577ac */ /* 0x000e620008000800 */
[----:B------:R-:W-:Y:S02]  /*0140*/  IMAD.MOV.U32 R4, RZ, RZ, R2 ;  /* 0x000000ffff047224 */ /* 0x000fe400078e0002 */
[----:B-1----:R-:W-:-:S07]  /*0150*/  IMAD R5, R6, UR5, RZ ;  /* 0x0000000506057c24 */ /* 0x002fce000f8e02ff */
.L_x_2:
[----:B------:R-:W-:-:S04]  /*0160*/  IADD3 R2, P0, PT, R2, UR10, RZ ;  /* 0x0000000a02027c10 */ /* 0x000fc8000ff1e0ff */
[----:B------:R-:W-:-:S05]  /*0170*/  IADD3.X R3, PT, PT, R3, UR11, RZ, P0, !PT ;  /* 0x0000000b03037c10 */ /* 0x000fca00087fe4ff */
[----:B------:R-:W2:Y:S02]  /*0180*/  LDG.E.U8 R2, desc[UR6][R2.64] ;  /* 0x0000000602027981 */ /* 0x000ea4000c1e1100 */
[----:B--2---:R-:W-:Y:S01]  /*0190*/  LEA R6, R2, UR4, 0x2 ;  /* 0x0000000402067c11 */ /* 0x004fe2000f8e10ff */
[----:B------:R-:W-:-:S04]  /*01a0*/  IMAD.IADD R2, R5, 0x1, R4 ;  /* 0x0000000105027824 */ /* 0x000fc800078e0204 */
[----:B------:R1:W-:Y:S01]  /*01b0*/  ATOMS.POPC.INC.32 RZ, [R6+URZ] ;  /* 0x0000000006ff7f8c */ /* 0x0003e2000d8000ff */
[----:B------:R-:W-:Y:S01]  /*01c0*/  ISETP.GE.U32.AND P0, PT, R2, UR8, PT ;  /* 0x0000000802007c0c */ /* 0x000fe2000bf06070 */
[--C-:B------:R-:W-:Y:S01]  /*01d0*/  IMAD.MOV.U32 R4, RZ, RZ, R2.reuse ;  /* 0x000000ffff047224 */ /* 0x100fe200078e0002 */
[----:B------:R-:W-:-:S04]  /*01e0*/  SHF.R.S32.HI R3, RZ, 0x1f, R2 ;  /* 0x0000001fff037819 */ /* 0x000fc80000011402 */
[----:B------:R-:W-:-:S13]  /*01f0*/  ISETP.GE.AND.EX P0, PT, R3, UR9, PT, P0 ;  /* 0x0000000903007c0c */ /* 0x000fda000bf06300 */
[----:B-1----:R-:W-:Y:S05]  /*0200*/  @!P0 BRA `(.L_x_2) ;  /* 0xfffffffc00d48947 */ /* 0x002fea000383ffff */
.L_x_1:
[----:B------:R-:W-:Y:S05]  /*0210*/  BSYNC.RECONVERGENT B0 ;  /* 0x0000000000007941 */ /* 0x000fea0003800200 */
.L_x_0:
[----:B------:R-:W-:Y:S08]  /*0220*/  BAR.SYNC.DEFER_BLOCKING 0x0 ;  /* 0x0000000000007b1d */ /* 0x000ff00000010000 */
[----:B------:R-:W1:Y:S01]  /*0230*/  LDC.64 R2, c[0x0][0x390] ;  /* 0x0000e400ff027b82 */ /* 0x000e620000000a00 */
[----:B------:R-:W2:Y:S01]  /*0240*/  LDS R5, [R0] ;  /* 0x0000000000057984 */ /* 0x000ea20000000800 */
[----:B-1----:R-:W-:-:S05]  /*0250*/  IMAD.WIDE.U32 R2, R7, 0x4, R2 ;  /* 0x0000000407027825 */ /* 0x002fca00078e0002 */
[----:B--2---:R-:W-:Y:S01]  /*0260*/  REDG.E.ADD.STRONG.GPU desc[UR6][R2.64], R5 ;  /* 0x000000050200798e */ /* 0x004fe2000c12e106 */
[----:B------:R-:W-:Y:S05]  /*0270*/  EXIT ;  /* 0x000000000000794d */ /* 0x000fea0003800000 */
.L_x_3:
[----:B------:R-:W-:-:S00]  /*0280*/  BRA `(.L_x_3) ;  /* 0xfffffffc00fc7947 */ /* 0x000fc0000383ffff */
[----:B------:R-:W-:-:S00]  /*0290*/  NOP ;  /* 0x0000000000007918 */ /* 0x000fc00000000000 */
        /* <DEDUP_REMOVED lines=14> */
.L_x_4:


//--------------------- .nv.shared.histoKernel    --------------------------
	.section	.nv.shared.histoKernel,"aw",@nobits
	.sectionflags	@""
	.align	4
.nv.shared.histoKernel:
	.zero		2048


//--------------------- .nv.shared.reserved.0     --------------------------
	.section	.nv.shared.reserved.0,"aw",@nobits
	.weak		__nv_reservedSMEM_offset_0_alias
	.size		__nv_reservedSMEM_offset_0_alias, 0, 64
	.other		__nv_reservedSMEM_offset_0_alias,@"STO_CUDA_RESERVED_SHARED STV_DEFAULT"
__nv_reservedSMEM_offset_0_alias:
	.zero		0
	.zero		64


//--------------------- .nv.constant0.histoKernel --------------------------
	.section	.nv.constant0.histoKernel,"a",@progbits
	.sectionflags	@""
	.align	4
.nv.constant0.histoKernel:
	.zero		920


//--------------------- SYMBOLS --------------------------

	.type		.nv.reservedSmem.offset0,@object
	.size		.nv.reservedSmem.offset0,0x4
	.type		.nv.reservedSmem.cap,@object
	.size		.nv.reservedSmem.cap,0x4
